	.headerflags	@"EF_CUDA_TEXMODE_UNIFIED EF_CUDA_64BIT_ADDRESS EF_CUDA_ACCELERATORS EF_CUDA_SM90 EF_CUDA_VIRTUAL_SM(EF_CUDA_SM90)"
	.elftype	@"ET_EXEC"


//--------------------- .nv.info                  --------------------------
	.section	.nv.info,"",@"SHT_CUDA_INFO"
	.align	4


	//----- nvinfo : EIATTR_REGCOUNT
	.align		4
        /*0000*/ 	.byte	0x04, 0x2f
        /*0002*/ 	.short	(.L_3 - .L_2)
	.align		4
.L_2:
        /*0004*/ 	.word	index@(triton_poi_fused__native_batch_norm_legit_no_training_relu_1)
        /*0008*/ 	.word	0x00000010


	//----- nvinfo : EIATTR_MIN_STACK_SIZE
	.align		4
.L_3:
        /*000c*/ 	.byte	0x04, 0x12
        /*000e*/ 	.short	(.L_5 - .L_4)
	.align		4
.L_4:
        /*0010*/ 	.word	index@(triton_poi_fused__native_batch_norm_legit_no_training_relu_1)
        /*0014*/ 	.word	0x00000000


	//----- nvinfo : EIATTR_FRAME_SIZE
	.align		4
.L_5:
        /*0018*/ 	.byte	0x04, 0x11
        /*001a*/ 	.short	(.L_7 - .L_6)
	.align		4
.L_6:
        /*001c*/ 	.word	index@(triton_poi_fused__native_batch_norm_legit_no_training_relu_1)
        /*0020*/ 	.word	0x00000000


	//----- nvinfo : EIATTR_MIN_STACK_SIZE
	.align		4
.L_7:
        /*0024*/ 	.byte	0x04, 0x12
        /*0026*/ 	.short	(.L_9 - .L_8)
	.align		4
.L_8:
        /*0028*/ 	.word	index@(triton_poi_fused__native_batch_norm_legit_no_training_relu_1)
        /*002c*/ 	.word	0x00000000
.L_9:


//--------------------- .nv.info.triton_poi_fused__native_batch_norm_legit_no_training_relu_1 --------------------------
	.section	.nv.info.triton_poi_fused__native_batch_norm_legit_no_training_relu_1,"",@"SHT_CUDA_INFO"
	.sectionflags	@""
	.align	4


	//----- nvinfo : EIATTR_CUDA_API_VERSION
	.align		4
        /*0000*/ 	.byte	0x04, 0x37
        /*0002*/ 	.short	(.L_11 - .L_10)
.L_10:
        /*0004*/ 	.word	0x0000007c


	//----- nvinfo : EIATTR_KPARAM_INFO
	.align		4
.L_11:
        /*0008*/ 	.byte	0x04, 0x17
        /*000a*/ 	.short	(.L_13 - .L_12)
.L_12:
        /*000c*/ 	.word	0x00000000
        /*0010*/ 	.short	0x0006
        /*0012*/ 	.short	0x0030
        /*0014*/ 	.byte	0x00, 0xf0, 0x11, 0x00


	//----- nvinfo : EIATTR_KPARAM_INFO
	.align		4
.L_13:
        /*0018*/ 	.byte	0x04, 0x17
        /*001a*/ 	.short	(.L_15 - .L_14)
.L_14:
        /*001c*/ 	.word	0x00000000
        /*0020*/ 	.short	0x0005
        /*0022*/ 	.short	0x0028
        /*0024*/ 	.byte	0x00, 0xf4, 0x21, 0x00


	//----- nvinfo : EIATTR_KPARAM_INFO
	.align		4
.L_15:
        /*0028*/ 	.byte	0x04, 0x17
        /*002a*/ 	.short	(.L_17 - .L_16)
.L_16:
        /*002c*/ 	.word	0x00000000
        /*0030*/ 	.short	0x0004
        /*0032*/ 	.short	0x0020
        /*0034*/ 	.byte	0x00, 0xf4, 0x21, 0x00


	//----- nvinfo : EIATTR_KPARAM_INFO
	.align		4
.L_17:
        /*0038*/ 	.byte	0x04, 0x17
        /*003a*/ 	.short	(.L_19 - .L_18)
.L_18:
        /*003c*/ 	.word	0x00000000
        /*0040*/ 	.short	0x0003
        /*0042*/ 	.short	0x0018
        /*0044*/ 	.byte	0x00, 0xf4, 0x21, 0x00


	//----- nvinfo : EIATTR_KPARAM_INFO
	.align		4
.L_19:
        /*0048*/ 	.byte	0x04, 0x17
        /*004a*/ 	.short	(.L_21 - .L_20)
.L_20:
        /*004c*/ 	.word	0x00000000
        /*0050*/ 	.short	0x0002
        /*0052*/ 	.short	0x0010
        /*0054*/ 	.byte	0x00, 0xf4, 0x21, 0x00


	//----- nvinfo : EIATTR_KPARAM_INFO
	.align		4
.L_21:
        /*0058*/ 	.byte	0x04, 0x17
        /*005a*/ 	.short	(.L_23 - .L_22)
.L_22:
        /*005c*/ 	.word	0x00000000
        /*0060*/ 	.short	0x0001
        /*0062*/ 	.short	0x0008
        /*0064*/ 	.byte	0x00, 0xf4, 0x21, 0x00


	//----- nvinfo : EIATTR_KPARAM_INFO
	.align		4
.L_23:
        /*0068*/ 	.byte	0x04, 0x17
        /*006a*/ 	.short	(.L_25 - .L_24)
.L_24:
        /*006c*/ 	.word	0x00000000
        /*0070*/ 	.short	0x0000
        /*0072*/ 	.short	0x0000
        /*0074*/ 	.byte	0x00, 0xf4, 0x21, 0x00


	//----- nvinfo : EIATTR_SPARSE_MMA_MASK
	.align		4
.L_25:
        /*0078*/ 	.byte	0x03, 0x50
        /*007a*/ 	.short	0x0000


	//----- nvinfo : EIATTR_MAXREG_COUNT
	.align		4
        /*007c*/ 	.byte	0x03, 0x1b
        /*007e*/ 	.short	0x00ff


	//----- nvinfo : EIATTR_EXIT_INSTR_OFFSETS
	.align		4
        /*0080*/ 	.byte	0x04, 0x1c
        /*0082*/ 	.short	(.L_27 - .L_26)


	//   ....[0]....
.L_26:
        /*0084*/ 	.word	0x000002d0


	//----- nvinfo : EIATTR_REQNTID
	.align		4
.L_27:
        /*0088*/ 	.byte	0x04, 0x10
        /*008a*/ 	.short	(.L_29 - .L_28)
.L_28:
        /*008c*/ 	.word	0x00000080
        /*0090*/ 	.word	0x00000001
        /*0094*/ 	.word	0x00000001


	//----- nvinfo : EIATTR_CBANK_PARAM_SIZE
	.align		4
.L_29:
        /*0098*/ 	.byte	0x03, 0x19
        /*009a*/ 	.short	0x0034


	//----- nvinfo : EIATTR_PARAM_CBANK
	.align		4
        /*009c*/ 	.byte	0x04, 0x0a
        /*009e*/ 	.short	(.L_31 - .L_30)
	.align		4
.L_30:
        /*00a0*/ 	.word	index@(.nv.constant0.triton_poi_fused__native_batch_norm_legit_no_training_relu_1)
        /*00a4*/ 	.short	0x0210
        /*00a6*/ 	.short	0x0034


	//----- nvinfo : EIATTR_SW_WAR
	.align		4
.L_31:
        /*00a8*/ 	.byte	0x04, 0x36
        /*00aa*/ 	.short	(.L_33 - .L_32)
.L_32:
        /*00ac*/ 	.word	0x00000008
.L_33:


//--------------------- .nv.callgraph             --------------------------
	.section	.nv.callgraph,"",@"SHT_CUDA_CALLGRAPH"
	.align	4
	.sectionentsize	8
	.align		4
        /*0000*/ 	.word	0x00000000
	.align		4
        /*0004*/ 	.word	0xffffffff
	.align		4
        /*0008*/ 	.word	0x00000000
	.align		4
        /*000c*/ 	.word	0xfffffffe
	.align		4
        /*0010*/ 	.word	0x00000000
	.align		4
        /*0014*/ 	.word	0xfffffffd
	.align		4
        /*0018*/ 	.word	0x00000000
	.align		4
        /*001c*/ 	.word	0xfffffffc


//--------------------- .nv.constant4             --------------------------
	.section	.nv.constant4,"a",@progbits
	.align	8
	.align		8
.nv.constant4:
        /*0000*/ 	.dword	_$_str
	.align		8
        /*0008*/ 	.dword	_$_str_$_2


//--------------------- .text.triton_poi_fused__native_batch_norm_legit_no_training_relu_1 --------------------------
	.section	.text.triton_poi_fused__native_batch_norm_legit_no_training_relu_1,"ax",@progbits
	.align	128
        .global         triton_poi_fused__native_batch_norm_legit_no_training_relu_1
        .type           triton_poi_fused__native_batch_norm_legit_no_training_relu_1,@function
        .size           triton_poi_fused__native_batch_norm_legit_no_training_relu_1,(.L_x_1 - triton_poi_fused__native_batch_norm_legit_no_training_relu_1)
        .other          triton_poi_fused__native_batch_norm_legit_no_training_relu_1,@"STO_CUDA_ENTRY STV_DEFAULT"
triton_poi_fused__native_batch_norm_legit_no_training_relu_1:
.text.triton_poi_fused__native_batch_norm_legit_no_training_relu_1:
[----:B------:R-:W-:Y:S01]  /*0000*/  LDC R1, c[0x0][0x28] ;  /* 0x00000a00ff017b82 */ /* 0x000fe20000000800 */
[----:B------:R-:W1:Y:S07]  /*0010*/  S2R R0, SR_TID.X ;  /* 0x0000000000007919 */ /* 0x000e6e0000002100 */
[----:B------:R-:W2:Y:S01]  /*0020*/  LDC.64 R6, c[0x0][0x220] ;  /* 0x00008800ff067b82 */ /* 0x000ea20000000a00 */
[----:B------:R-:W-:Y:S01]  /*0030*/  ULDC.64 UR4, c[0x0][0x208] ;  /* 0x0000820000047ab9 */ /* 0x000fe20000000a00 */
[----:B------:R-:W3:Y:S06]  /*0040*/  S2R R3, SR_CTAID.X ;  /* 0x0000000000037919 */ /* 0x000eec0000002500 */
[----:B------:R-:W4:Y:S08]  /*0050*/  LDC.64 R4, c[0x0][0x218] ;  /* 0x00008600ff047b82 */ /* 0x000f300000000a00 */
[----:B------:R-:W5:Y:S08]  /*0060*/  LDC.64 R8, c[0x0][0x228] ;  /* 0x00008a00ff087b82 */ /* 0x000f700000000a00 */
[----:B------:R-:W5:Y:S01]  /*0070*/  LDC.64 R10, c[0x0][0x230] ;  /* 0x00008c00ff0a7b82 */ /* 0x000f620000000a00 */
[----:B-1----:R-:W-:-:S02]  /*0080*/  LOP3.LUT R0, R0, 0x7f, RZ, 0xc0, !PT ;  /* 0x0000007f00007812 */ /* 0x002fc400078ec0ff */
[----:B---3--:R-:W-:Y:S02]  /*0090*/  SHF.R.S32.HI R2, RZ, 0x18, R3 ;  /* 0x00000018ff027819 */ /* 0x008fe40000011403 */
[----:B------:R-:W-:Y:S02]  /*00a0*/  LEA R0, R3, R0, 0x7 ;  /* 0x0000000003007211 */ /* 0x000fe400078e38ff */
[----:B------:R-:W-:-:S04]  /*00b0*/  SGXT R3, R2, 0x1 ;  /* 0x000000010203781a */ /* 0x000fc80000000200 */
[----:B------:R-:W-:-:S04]  /*00c0*/  LEA.HI R3, R3, R0, RZ, 0x9 ;  /* 0x0000000003037211 */ /* 0x000fc800078f48ff */
[----:B------:R-:W-:-:S04]  /*00d0*/  LOP3.LUT R3, R3, 0xfffffe00, RZ, 0xc0, !PT ;  /* 0xfffffe0003037812 */ /* 0x000fc800078ec0ff */
[----:B------:R-:W-:Y:S02]  /*00e0*/  IADD3 R13, R0, -R3, RZ ;  /* 0x80000003000d7210 */ /* 0x000fe40007ffe0ff */
[----:B------:R-:W1:Y:S03]  /*00f0*/  LDC.64 R2, c[0x0][0x210] ;  /* 0x00008400ff027b82 */ /* 0x000e660000000a00 */
[----:B--2---:R-:W-:-:S06]  /*0100*/  IMAD.WIDE R6, R13, 0x4, R6 ;  /* 0x000000040d067825 */ /* 0x004fcc00078e0206 */
[----:B------:R-:W2:Y:S01]  /*0110*/  LDG.E.EL R6, desc[UR4][R6.64] ;  /* 0x0000000406067981 */ /* 0x000ea2000c2e1900 */
[----:B----4-:R-:W-:-:S04]  /*0120*/  IMAD.WIDE R4, R13, 0x4, R4 ;  /* 0x000000040d047825 */ /* 0x010fc800078e0204 */
[C---:B-----5:R-:W-:Y:S02]  /*0130*/  IMAD.WIDE R8, R13.reuse, 0x4, R8 ;  /* 0x000000040d087825 */ /* 0x060fe400078e0208 */
[----:B------:R3:W4:Y:S02]  /*0140*/  LDG.E.EL R5, desc[UR4][R4.64] ;  /* 0x0000000404057981 */ /* 0x000724000c2e1900 */
[----:B0-----:R-:W-:Y:S02]  /*0150*/  IMAD.WIDE R10, R13, 0x4, R10 ;  /* 0x000000040d0a7825 */ /* 0x001fe400078e020a */
[----:B------:R-:W5:Y:S02]  /*0160*/  LDG.E.EL R8, desc[UR4][R8.64] ;  /* 0x0000000408087981 */ /* 0x000f64000c2e1900 */
[C---:B-1----:R-:W-:Y:S02]  /*0170*/  IMAD.WIDE R2, R0.reuse, 0x4, R2 ;  /* 0x0000000400027825 */ /* 0x042fe400078e0202 */
[----:B------:R-:W5:Y:S04]  /*0180*/  LDG.E.EL R11, desc[UR4][R10.64] ;  /* 0x000000040a0b7981 */ /* 0x000f68000c2e1900 */
[----:B------:R0:W4:Y:S01]  /*0190*/  LDG.E R12, desc[UR4][R2.64] ;  /* 0x00000004020c7981 */ /* 0x000122000c1e1900 */
[----:B---3--:R-:W-:Y:S01]  /*01a0*/  HFMA2.MMA R4, -RZ, RZ, 1.625, 0 ;  /* 0x3e800000ff047435 */ /* 0x008fe200000001ff */
[----:B0-----:R-:W0:Y:S02]  /*01b0*/  LDC.64 R2, c[0x0][0x238] ;  /* 0x00008e00ff027b82 */ /* 0x001e240000000a00 */
[----:B0-----:R-:W-:-:S04]  /*01c0*/  IMAD.WIDE R2, R0, 0x4, R2 ;  /* 0x0000000400027825 */ /* 0x001fc800078e0202 */
[----:B--2---:R-:W-:-:S04]  /*01d0*/  FADD R6, R6, 9.9999997473787516356e-06 ;  /* 0x3727c5ac06067421 */ /* 0x004fc80000000000 */
[----:B------:R-:W0:Y:S02]  /*01e0*/  MUFU.SQRT R7, R6 ;  /* 0x0000000600077308 */ /* 0x000e240000002000 */
[C---:B0-----:R-:W-:Y:S02]  /*01f0*/  FSETP.GT.AND P0, PT, R7.reuse, 8.50705917302346158658e+37, PT ;  /* 0x7e8000000700780b */ /* 0x041fe40003f04000 */
[----:B------:R-:W-:-:S11]  /*0200*/  FSETP.GEU.AND P1, PT, R7, 1.175494350822287508e-38, PT ;  /* 0x008000000700780b */ /* 0x000fd60003f2e000 */
[----:B------:R-:W-:-:S04]  /*0210*/  @P0 FMUL R7, R7, 0.25 ;  /* 0x3e80000007070820 */ /* 0x000fc80000400000 */
[----:B------:R-:W-:-:S06]  /*0220*/  @!P1 FMUL R7, R7, 16777216 ;  /* 0x4b80000007079820 */ /* 0x000fcc0000400000 */
[----:B------:R-:W0:Y:S01]  /*0230*/  MUFU.RCP R7, R7 ;  /* 0x0000000700077308 */ /* 0x000e220000001000 */
[----:B------:R-:W-:Y:S01]  /*0240*/  FSEL R4, R4, 1, P0 ;  /* 0x3f80000004047808 */ /* 0x000fe20000000000 */
[----:B----4-:R-:W-:-:S04]  /*0250*/  FADD R5, R12, -R5 ;  /* 0x800000050c057221 */ /* 0x010fc80000000000 */
[----:B------:R-:W-:-:S04]  /*0260*/  @!P1 FMUL R4, R4, 16777216 ;  /* 0x4b80000004049820 */ /* 0x000fc80000400000 */
[----:B0-----:R-:W-:-:S04]  /*0270*/  FMUL R4, R7, R4 ;  /* 0x0000000407047220 */ /* 0x001fc80000400000 */
[----:B------:R-:W-:-:S04]  /*0280*/  FMUL R4, R5, R4 ;  /* 0x0000000405047220 */ /* 0x000fc80000400000 */
[----:B-----5:R-:W-:-:S05]  /*0290*/  FFMA R4, R8, R4, R11 ;  /* 0x0000000408047223 */ /* 0x020fca000000000b */
[----:B------:R-:W-:-:S04]  /*02a0*/  FSETP.GEU.AND P0, PT, R4, RZ, PT ;  /* 0x000000ff0400720b */ /* 0x000fc80003f0e000 */
[----:B------:R-:W-:-:S05]  /*02b0*/  FSEL R5, R4, RZ, P0 ;  /* 0x000000ff04057208 */ /* 0x000fca0000000000 */
[----:B------:R-:W-:Y:S01]  /*02c0*/  STG.E desc[UR4][R2.64], R5 ;  /* 0x0000000502007986 */ /* 0x000fe2000c101904 */
[----:B------:R-:W-:Y:S05]  /*02d0*/  EXIT ;  /* 0x000000000000794d */ /* 0x000fea0003800000 */
.L_x_0:
[----:B------:R-:W-:-:S00]  /*02e0*/  BRA `(.L_x_0) ;  /* 0xfffffffc00fc7947 */ /* 0x000fc0000383ffff */
[----:B------:R-:W-:-:S00]  /*02f0*/  NOP ;  /* 0x0000000000007918 */ /* 0x000fc00000000000 */
        /* <DEDUP_REMOVED lines=8> */
.L_x_1:


//--------------------- .nv.global.init           --------------------------
	.section	.nv.global.init,"aw",@progbits
.nv.global.init:
	.type		_$_str,@object
	.size		_$_str,(_$_str_$_2 - _$_str)
_$_str:
        /*0000*/ 	.byte	0x5f, 0x5f, 0x43, 0x55, 0x44, 0x41, 0x5f, 0x46, 0x54, 0x5a, 0x00
	.type		_$_str_$_2,@object
	.size		_$_str_$_2,(.L_1 - _$_str_$_2)
_$_str_$_2:
        /*000b*/ 	.byte	0x5f, 0x5f, 0x43, 0x55, 0x44, 0x41, 0x5f, 0x50, 0x52, 0x45, 0x43, 0x5f, 0x53, 0x51, 0x52, 0x54
        /*001b*/ 	.byte	0x00
.L_1:


//--------------------- .nv.constant0.triton_poi_fused__native_batch_norm_legit_no_training_relu_1 --------------------------
	.section	.nv.constant0.triton_poi_fused__native_batch_norm_legit_no_training_relu_1,"a",@progbits
	.sectionflags	@""
	.align	4
.nv.constant0.triton_poi_fused__native_batch_norm_legit_no_training_relu_1:
	.zero		580
